//
// Generated by NVIDIA NVVM Compiler
//
// Compiler Build ID: CL-36424714
// Cuda compilation tools, release 13.0, V13.0.88
// Based on NVVM 20.0.0
//

.version 9.0
.target sm_100
.address_size 64

	// .globl	_Z15classify_kernelP6uchar4iii
.const .align 8 .b8 const_avg[768];
.const .align 8 .b8 const_inv_covariance[2304];

.visible .entry _Z15classify_kernelP6uchar4iii(
	.param .u64 .ptr .align 1 _Z15classify_kernelP6uchar4iii_param_0,
	.param .u32 _Z15classify_kernelP6uchar4iii_param_1,
	.param .u32 _Z15classify_kernelP6uchar4iii_param_2,
	.param .u32 _Z15classify_kernelP6uchar4iii_param_3
)
{
	.reg .pred 	%p<16>;
	.reg .b16 	%rs<11>;
	.reg .b32 	%r<51>;
	.reg .b64 	%rd<27>;
	.reg .b64 	%fd<249>;

	ld.param.u64 	%rd6, [_Z15classify_kernelP6uchar4iii_param_0];
	ld.param.u32 	%r19, [_Z15classify_kernelP6uchar4iii_param_1];
	ld.param.u32 	%r20, [_Z15classify_kernelP6uchar4iii_param_2];
	ld.param.u32 	%r18, [_Z15classify_kernelP6uchar4iii_param_3];
	mov.u32 	%r21, %ctaid.x;
	mov.u32 	%r22, %ntid.x;
	mov.u32 	%r23, %tid.x;
	mad.lo.s32 	%r1, %r21, %r22, %r23;
	mul.lo.s32 	%r24, %r20, %r19;
	setp.ge.s32 	%p1, %r1, %r24;
	@%p1 bra 	$L__BB0_12;
	cvta.to.global.u64 	%rd7, %rd6;
	mul.wide.s32 	%rd8, %r1, 4;
	add.s64 	%rd1, %rd7, %rd8;
	.pragma "used_bytes_mask 7";
	ld.global.u32 	%r25, [%rd1];
	bfe.u32 	%r26, %r25, 0, 8;
	cvt.u16.u32 	%rs4, %r26;
	and.b16  	%rs5, %rs4, 255;
	bfe.u32 	%r27, %r25, 8, 8;
	cvt.u16.u32 	%rs6, %r27;
	and.b16  	%rs7, %rs6, 255;
	bfe.u32 	%r28, %r25, 16, 8;
	cvt.u16.u32 	%rs8, %r28;
	and.b16  	%rs9, %rs8, 255;
	cvt.rn.f64.u16 	%fd1, %rs5;
	cvt.rn.f64.u16 	%fd2, %rs7;
	cvt.rn.f64.u16 	%fd3, %rs9;
	setp.lt.s32 	%p2, %r18, 1;
	mov.b16 	%rs10, 0;
	@%p2 bra 	$L__BB0_11;
	and.b32  	%r2, %r18, 3;
	setp.lt.u32 	%p3, %r18, 4;
	mov.f64 	%fd247, 0d7FEFFFFFFFFFFFFF;
	mov.b32 	%r48, 0;
	mov.u32 	%r44, %r48;
	@%p3 bra 	$L__BB0_5;
	mov.u64 	%rd11, const_avg;
	add.s64 	%rd26, %rd11, 48;
	mov.u64 	%rd12, const_inv_covariance;
	add.s64 	%rd25, %rd12, 144;
	and.b32  	%r48, %r18, 2147483644;
	mov.f64 	%fd247, 0d7FEFFFFFFFFFFFFF;
	mov.b32 	%r42, 0;
	mov.u32 	%r44, %r42;
$L__BB0_4:
	.pragma "nounroll";
	ld.const.f64 	%fd11, [%rd26+-48];
	sub.f64 	%fd12, %fd1, %fd11;
	ld.const.f64 	%fd13, [%rd26+-40];
	sub.f64 	%fd14, %fd2, %fd13;
	ld.const.f64 	%fd15, [%rd26+-32];
	sub.f64 	%fd16, %fd3, %fd15;
	ld.const.f64 	%fd17, [%rd25+-144];
	mul.f64 	%fd18, %fd12, %fd17;
	ld.const.f64 	%fd19, [%rd25+-136];
	mul.f64 	%fd20, %fd12, %fd19;
	mul.f64 	%fd21, %fd14, %fd20;
	fma.rn.f64 	%fd22, %fd12, %fd18, %fd21;
	ld.const.f64 	%fd23, [%rd25+-128];
	mul.f64 	%fd24, %fd12, %fd23;
	fma.rn.f64 	%fd25, %fd16, %fd24, %fd22;
	ld.const.f64 	%fd26, [%rd25+-120];
	mul.f64 	%fd27, %fd14, %fd26;
	fma.rn.f64 	%fd28, %fd12, %fd27, %fd25;
	ld.const.f64 	%fd29, [%rd25+-112];
	mul.f64 	%fd30, %fd14, %fd29;
	fma.rn.f64 	%fd31, %fd14, %fd30, %fd28;
	ld.const.f64 	%fd32, [%rd25+-104];
	mul.f64 	%fd33, %fd14, %fd32;
	fma.rn.f64 	%fd34, %fd16, %fd33, %fd31;
	ld.const.f64 	%fd35, [%rd25+-96];
	mul.f64 	%fd36, %fd16, %fd35;
	fma.rn.f64 	%fd37, %fd12, %fd36, %fd34;
	ld.const.f64 	%fd38, [%rd25+-88];
	mul.f64 	%fd39, %fd16, %fd38;
	fma.rn.f64 	%fd40, %fd14, %fd39, %fd37;
	ld.const.f64 	%fd41, [%rd25+-80];
	mul.f64 	%fd42, %fd16, %fd41;
	fma.rn.f64 	%fd43, %fd16, %fd42, %fd40;
	setp.lt.f64 	%p4, %fd43, %fd247;
	selp.f64 	%fd44, %fd43, %fd247, %p4;
	selp.b32 	%r32, %r42, %r44, %p4;
	ld.const.f64 	%fd45, [%rd26+-24];
	sub.f64 	%fd46, %fd1, %fd45;
	ld.const.f64 	%fd47, [%rd26+-16];
	sub.f64 	%fd48, %fd2, %fd47;
	ld.const.f64 	%fd49, [%rd26+-8];
	sub.f64 	%fd50, %fd3, %fd49;
	ld.const.f64 	%fd51, [%rd25+-72];
	mul.f64 	%fd52, %fd46, %fd51;
	ld.const.f64 	%fd53, [%rd25+-64];
	mul.f64 	%fd54, %fd46, %fd53;
	mul.f64 	%fd55, %fd48, %fd54;
	fma.rn.f64 	%fd56, %fd46, %fd52, %fd55;
	ld.const.f64 	%fd57, [%rd25+-56];
	mul.f64 	%fd58, %fd46, %fd57;
	fma.rn.f64 	%fd59, %fd50, %fd58, %fd56;
	ld.const.f64 	%fd60, [%rd25+-48];
	mul.f64 	%fd61, %fd48, %fd60;
	fma.rn.f64 	%fd62, %fd46, %fd61, %fd59;
	ld.const.f64 	%fd63, [%rd25+-40];
	mul.f64 	%fd64, %fd48, %fd63;
	fma.rn.f64 	%fd65, %fd48, %fd64, %fd62;
	ld.const.f64 	%fd66, [%rd25+-32];
	mul.f64 	%fd67, %fd48, %fd66;
	fma.rn.f64 	%fd68, %fd50, %fd67, %fd65;
	ld.const.f64 	%fd69, [%rd25+-24];
	mul.f64 	%fd70, %fd50, %fd69;
	fma.rn.f64 	%fd71, %fd46, %fd70, %fd68;
	ld.const.f64 	%fd72, [%rd25+-16];
	mul.f64 	%fd73, %fd50, %fd72;
	fma.rn.f64 	%fd74, %fd48, %fd73, %fd71;
	ld.const.f64 	%fd75, [%rd25+-8];
	mul.f64 	%fd76, %fd50, %fd75;
	fma.rn.f64 	%fd77, %fd50, %fd76, %fd74;
	setp.lt.f64 	%p5, %fd77, %fd44;
	selp.f64 	%fd78, %fd77, %fd44, %p5;
	add.s32 	%r33, %r42, 1;
	selp.b32 	%r34, %r33, %r32, %p5;
	ld.const.f64 	%fd79, [%rd26];
	sub.f64 	%fd80, %fd1, %fd79;
	ld.const.f64 	%fd81, [%rd26+8];
	sub.f64 	%fd82, %fd2, %fd81;
	ld.const.f64 	%fd83, [%rd26+16];
	sub.f64 	%fd84, %fd3, %fd83;
	ld.const.f64 	%fd85, [%rd25];
	mul.f64 	%fd86, %fd80, %fd85;
	ld.const.f64 	%fd87, [%rd25+8];
	mul.f64 	%fd88, %fd80, %fd87;
	mul.f64 	%fd89, %fd82, %fd88;
	fma.rn.f64 	%fd90, %fd80, %fd86, %fd89;
	ld.const.f64 	%fd91, [%rd25+16];
	mul.f64 	%fd92, %fd80, %fd91;
	fma.rn.f64 	%fd93, %fd84, %fd92, %fd90;
	ld.const.f64 	%fd94, [%rd25+24];
	mul.f64 	%fd95, %fd82, %fd94;
	fma.rn.f64 	%fd96, %fd80, %fd95, %fd93;
	ld.const.f64 	%fd97, [%rd25+32];
	mul.f64 	%fd98, %fd82, %fd97;
	fma.rn.f64 	%fd99, %fd82, %fd98, %fd96;
	ld.const.f64 	%fd100, [%rd25+40];
	mul.f64 	%fd101, %fd82, %fd100;
	fma.rn.f64 	%fd102, %fd84, %fd101, %fd99;
	ld.const.f64 	%fd103, [%rd25+48];
	mul.f64 	%fd104, %fd84, %fd103;
	fma.rn.f64 	%fd105, %fd80, %fd104, %fd102;
	ld.const.f64 	%fd106, [%rd25+56];
	mul.f64 	%fd107, %fd84, %fd106;
	fma.rn.f64 	%fd108, %fd82, %fd107, %fd105;
	ld.const.f64 	%fd109, [%rd25+64];
	mul.f64 	%fd110, %fd84, %fd109;
	fma.rn.f64 	%fd111, %fd84, %fd110, %fd108;
	setp.lt.f64 	%p6, %fd111, %fd78;
	selp.f64 	%fd112, %fd111, %fd78, %p6;
	add.s32 	%r35, %r42, 2;
	selp.b32 	%r36, %r35, %r34, %p6;
	ld.const.f64 	%fd113, [%rd26+24];
	sub.f64 	%fd114, %fd1, %fd113;
	ld.const.f64 	%fd115, [%rd26+32];
	sub.f64 	%fd116, %fd2, %fd115;
	ld.const.f64 	%fd117, [%rd26+40];
	sub.f64 	%fd118, %fd3, %fd117;
	ld.const.f64 	%fd119, [%rd25+72];
	mul.f64 	%fd120, %fd114, %fd119;
	ld.const.f64 	%fd121, [%rd25+80];
	mul.f64 	%fd122, %fd114, %fd121;
	mul.f64 	%fd123, %fd116, %fd122;
	fma.rn.f64 	%fd124, %fd114, %fd120, %fd123;
	ld.const.f64 	%fd125, [%rd25+88];
	mul.f64 	%fd126, %fd114, %fd125;
	fma.rn.f64 	%fd127, %fd118, %fd126, %fd124;
	ld.const.f64 	%fd128, [%rd25+96];
	mul.f64 	%fd129, %fd116, %fd128;
	fma.rn.f64 	%fd130, %fd114, %fd129, %fd127;
	ld.const.f64 	%fd131, [%rd25+104];
	mul.f64 	%fd132, %fd116, %fd131;
	fma.rn.f64 	%fd133, %fd116, %fd132, %fd130;
	ld.const.f64 	%fd134, [%rd25+112];
	mul.f64 	%fd135, %fd116, %fd134;
	fma.rn.f64 	%fd136, %fd118, %fd135, %fd133;
	ld.const.f64 	%fd137, [%rd25+120];
	mul.f64 	%fd138, %fd118, %fd137;
	fma.rn.f64 	%fd139, %fd114, %fd138, %fd136;
	ld.const.f64 	%fd140, [%rd25+128];
	mul.f64 	%fd141, %fd118, %fd140;
	fma.rn.f64 	%fd142, %fd116, %fd141, %fd139;
	ld.const.f64 	%fd143, [%rd25+136];
	mul.f64 	%fd144, %fd118, %fd143;
	fma.rn.f64 	%fd145, %fd118, %fd144, %fd142;
	setp.lt.f64 	%p7, %fd145, %fd112;
	selp.f64 	%fd247, %fd145, %fd112, %p7;
	add.s32 	%r37, %r42, 3;
	selp.b32 	%r44, %r37, %r36, %p7;
	add.s64 	%rd26, %rd26, 96;
	add.s64 	%rd25, %rd25, 288;
	add.s32 	%r42, %r42, 4;
	setp.ne.s32 	%p8, %r42, %r48;
	@%p8 bra 	$L__BB0_4;
$L__BB0_5:
	setp.eq.s32 	%p9, %r2, 0;
	@%p9 bra 	$L__BB0_10;
	setp.eq.s32 	%p10, %r2, 1;
	@%p10 bra 	$L__BB0_8;
	mul.wide.u32 	%rd13, %r48, 24;
	mov.u64 	%rd14, const_avg;
	add.s64 	%rd15, %rd14, %rd13;
	ld.const.f64 	%fd146, [%rd15];
	sub.f64 	%fd147, %fd1, %fd146;
	ld.const.f64 	%fd148, [%rd15+8];
	sub.f64 	%fd149, %fd2, %fd148;
	ld.const.f64 	%fd150, [%rd15+16];
	sub.f64 	%fd151, %fd3, %fd150;
	mul.wide.u32 	%rd16, %r48, 72;
	mov.u64 	%rd17, const_inv_covariance;
	add.s64 	%rd18, %rd17, %rd16;
	ld.const.f64 	%fd152, [%rd18];
	mul.f64 	%fd153, %fd147, %fd152;
	ld.const.f64 	%fd154, [%rd18+8];
	mul.f64 	%fd155, %fd147, %fd154;
	mul.f64 	%fd156, %fd149, %fd155;
	fma.rn.f64 	%fd157, %fd147, %fd153, %fd156;
	ld.const.f64 	%fd158, [%rd18+16];
	mul.f64 	%fd159, %fd147, %fd158;
	fma.rn.f64 	%fd160, %fd151, %fd159, %fd157;
	ld.const.f64 	%fd161, [%rd18+24];
	mul.f64 	%fd162, %fd149, %fd161;
	fma.rn.f64 	%fd163, %fd147, %fd162, %fd160;
	ld.const.f64 	%fd164, [%rd18+32];
	mul.f64 	%fd165, %fd149, %fd164;
	fma.rn.f64 	%fd166, %fd149, %fd165, %fd163;
	ld.const.f64 	%fd167, [%rd18+40];
	mul.f64 	%fd168, %fd149, %fd167;
	fma.rn.f64 	%fd169, %fd151, %fd168, %fd166;
	ld.const.f64 	%fd170, [%rd18+48];
	mul.f64 	%fd171, %fd151, %fd170;
	fma.rn.f64 	%fd172, %fd147, %fd171, %fd169;
	ld.const.f64 	%fd173, [%rd18+56];
	mul.f64 	%fd174, %fd151, %fd173;
	fma.rn.f64 	%fd175, %fd149, %fd174, %fd172;
	ld.const.f64 	%fd176, [%rd18+64];
	mul.f64 	%fd177, %fd151, %fd176;
	fma.rn.f64 	%fd178, %fd151, %fd177, %fd175;
	setp.lt.f64 	%p11, %fd178, %fd247;
	selp.f64 	%fd179, %fd178, %fd247, %p11;
	selp.b32 	%r39, %r48, %r44, %p11;
	add.s32 	%r40, %r48, 1;
	ld.const.f64 	%fd180, [%rd15+24];
	sub.f64 	%fd181, %fd1, %fd180;
	ld.const.f64 	%fd182, [%rd15+32];
	sub.f64 	%fd183, %fd2, %fd182;
	ld.const.f64 	%fd184, [%rd15+40];
	sub.f64 	%fd185, %fd3, %fd184;
	ld.const.f64 	%fd186, [%rd18+72];
	mul.f64 	%fd187, %fd181, %fd186;
	ld.const.f64 	%fd188, [%rd18+80];
	mul.f64 	%fd189, %fd181, %fd188;
	mul.f64 	%fd190, %fd183, %fd189;
	fma.rn.f64 	%fd191, %fd181, %fd187, %fd190;
	ld.const.f64 	%fd192, [%rd18+88];
	mul.f64 	%fd193, %fd181, %fd192;
	fma.rn.f64 	%fd194, %fd185, %fd193, %fd191;
	ld.const.f64 	%fd195, [%rd18+96];
	mul.f64 	%fd196, %fd183, %fd195;
	fma.rn.f64 	%fd197, %fd181, %fd196, %fd194;
	ld.const.f64 	%fd198, [%rd18+104];
	mul.f64 	%fd199, %fd183, %fd198;
	fma.rn.f64 	%fd200, %fd183, %fd199, %fd197;
	ld.const.f64 	%fd201, [%rd18+112];
	mul.f64 	%fd202, %fd183, %fd201;
	fma.rn.f64 	%fd203, %fd185, %fd202, %fd200;
	ld.const.f64 	%fd204, [%rd18+120];
	mul.f64 	%fd205, %fd185, %fd204;
	fma.rn.f64 	%fd206, %fd181, %fd205, %fd203;
	ld.const.f64 	%fd207, [%rd18+128];
	mul.f64 	%fd208, %fd185, %fd207;
	fma.rn.f64 	%fd209, %fd183, %fd208, %fd206;
	ld.const.f64 	%fd210, [%rd18+136];
	mul.f64 	%fd211, %fd185, %fd210;
	fma.rn.f64 	%fd212, %fd185, %fd211, %fd209;
	setp.lt.f64 	%p12, %fd212, %fd179;
	selp.f64 	%fd247, %fd212, %fd179, %p12;
	selp.b32 	%r44, %r40, %r39, %p12;
	add.s32 	%r48, %r48, 2;
$L__BB0_8:
	and.b32  	%r41, %r18, 1;
	setp.eq.b32 	%p13, %r41, 1;
	not.pred 	%p14, %p13;
	@%p14 bra 	$L__BB0_10;
	mul.wide.u32 	%rd19, %r48, 24;
	mov.u64 	%rd20, const_avg;
	add.s64 	%rd21, %rd20, %rd19;
	ld.const.f64 	%fd213, [%rd21];
	sub.f64 	%fd214, %fd1, %fd213;
	ld.const.f64 	%fd215, [%rd21+8];
	sub.f64 	%fd216, %fd2, %fd215;
	ld.const.f64 	%fd217, [%rd21+16];
	sub.f64 	%fd218, %fd3, %fd217;
	mul.wide.u32 	%rd22, %r48, 72;
	mov.u64 	%rd23, const_inv_covariance;
	add.s64 	%rd24, %rd23, %rd22;
	ld.const.f64 	%fd219, [%rd24];
	mul.f64 	%fd220, %fd214, %fd219;
	ld.const.f64 	%fd221, [%rd24+8];
	mul.f64 	%fd222, %fd214, %fd221;
	mul.f64 	%fd223, %fd216, %fd222;
	fma.rn.f64 	%fd224, %fd214, %fd220, %fd223;
	ld.const.f64 	%fd225, [%rd24+16];
	mul.f64 	%fd226, %fd214, %fd225;
	fma.rn.f64 	%fd227, %fd218, %fd226, %fd224;
	ld.const.f64 	%fd228, [%rd24+24];
	mul.f64 	%fd229, %fd216, %fd228;
	fma.rn.f64 	%fd230, %fd214, %fd229, %fd227;
	ld.const.f64 	%fd231, [%rd24+32];
	mul.f64 	%fd232, %fd216, %fd231;
	fma.rn.f64 	%fd233, %fd216, %fd232, %fd230;
	ld.const.f64 	%fd234, [%rd24+40];
	mul.f64 	%fd235, %fd216, %fd234;
	fma.rn.f64 	%fd236, %fd218, %fd235, %fd233;
	ld.const.f64 	%fd237, [%rd24+48];
	mul.f64 	%fd238, %fd218, %fd237;
	fma.rn.f64 	%fd239, %fd214, %fd238, %fd236;
	ld.const.f64 	%fd240, [%rd24+56];
	mul.f64 	%fd241, %fd218, %fd240;
	fma.rn.f64 	%fd242, %fd216, %fd241, %fd239;
	ld.const.f64 	%fd243, [%rd24+64];
	mul.f64 	%fd244, %fd218, %fd243;
	fma.rn.f64 	%fd245, %fd218, %fd244, %fd242;
	setp.lt.f64 	%p15, %fd245, %fd247;
	selp.b32 	%r44, %r48, %r44, %p15;
$L__BB0_10:
	cvt.u16.u32 	%rs10, %r44;
$L__BB0_11:
	st.global.u8 	[%rd1+3], %rs10;
$L__BB0_12:
	ret;

}


// ===== COMPILED SASS (sm_100) =====

	.target	sm_100

	.elftype	@"ET_EXEC"


//--------------------- .note.nv.tkinfo           --------------------------
	.section	.note.nv.tkinfo,"",@"SHT_NOTE"
	.sectionflags	@"SHF_NOTE_NV_TKINFO"
	.tkinfo
        /*0018*/ 	.word	0x00000002
        /*0030*/ 	.string	""
        /*0030*/ 	.string	"ptxas"
        /*0030*/ 	.string	"Cuda compilation tools, release 13.0, V13.0.88"
        /*0030*/ 	.string	"Build cuda_13.0.r13.0/compiler.36424714_0"
        /*0030*/ 	.string	"-arch sm_100 -m 64 "



//--------------------- .note.nv.cuinfo           --------------------------
	.section	.note.nv.cuinfo,"",@"SHT_NOTE"
	.sectionflags	@"SHF_NOTE_NV_CUINFO"
        /*0018*/ 	.short	0x0002
        /*001a*/ 	.short	0x0064
        /*001c*/ 	.short	0x0082
	.zero		2


//--------------------- .nv.info                  --------------------------
	.section	.nv.info,"",@"SHT_CUDA_INFO"
	.align	4


	//----- nvinfo : EIATTR_REGCOUNT
	.align		4
        /*0000*/ 	.byte	0x04, 0x2f
        /*0002*/ 	.short	(.L_3 - .L_2)
	.align		4
.L_2:
        /*0004*/ 	.word	index@(_Z15classify_kernelP6uchar4iii)
        /*0008*/ 	.word	0x0000001d


	//----- nvinfo : EIATTR_FRAME_SIZE
	.align		4
.L_3:
        /*000c*/ 	.byte	0x04, 0x11
        /*000e*/ 	.short	(.L_5 - .L_4)
	.align		4
.L_4:
        /*0010*/ 	.word	index@(_Z15classify_kernelP6uchar4iii)
        /*0014*/ 	.word	0x00000000


	//----- nvinfo : EIATTR_MIN_STACK_SIZE
	.align		4
.L_5:
        /*0018*/ 	.byte	0x04, 0x12
        /*001a*/ 	.short	(.L_7 - .L_6)
	.align		4
.L_6:
        /*001c*/ 	.word	index@(_Z15classify_kernelP6uchar4iii)
        /*0020*/ 	.word	0x00000000
.L_7:


//--------------------- .nv.compat                --------------------------
	.section	.nv.compat,"",@"SHT_CUDA_COMPAT_INFO"
	.align	4
        /*0000*/ 	.byte	0x02, 0x09, 0x00, 0x00, 0x02, 0x02, 0x01, 0x00, 0x02, 0x05, 0x05, 0x00, 0x03, 0x07, 0x01, 0x01
        /*0010*/ 	.byte	0x02, 0x03, 0x00, 0x00, 0x02, 0x06, 0x01, 0x00, 0x04, 0x0b, 0x08, 0x00, 0x01, 0x00, 0x00, 0x00
        /*0020*/ 	.byte	0x00, 0x00, 0x00, 0x00


//--------------------- .nv.info._Z15classify_kernelP6uchar4iii --------------------------
	.section	.nv.info._Z15classify_kernelP6uchar4iii,"",@"SHT_CUDA_INFO"
	.sectionflags	@""
	.align	4


	//----- nvinfo : EIATTR_CUDA_API_VERSION
	.align		4
        /*0000*/ 	.byte	0x04, 0x37
        /*0002*/ 	.short	(.L_9 - .L_8)
.L_8:
        /*0004*/ 	.word	0x00000082


	//----- nvinfo : EIATTR_KPARAM_INFO
	.align		4
.L_9:
        /*0008*/ 	.byte	0x04, 0x17
        /*000a*/ 	.short	(.L_11 - .L_10)
.L_10:
        /*000c*/ 	.word	0x00000000
        /*0010*/ 	.short	0x0003
        /*0012*/ 	.short	0x0010
        /*0014*/ 	.byte	0x00, 0xf0, 0x11, 0x00


	//----- nvinfo : EIATTR_KPARAM_INFO
	.align		4
.L_11:
        /*0018*/ 	.byte	0x04, 0x17
        /*001a*/ 	.short	(.L_13 - .L_12)
.L_12:
        /*001c*/ 	.word	0x00000000
        /*0020*/ 	.short	0x0002
        /*0022*/ 	.short	0x000c
        /*0024*/ 	.byte	0x00, 0xf0, 0x11, 0x00


	//----- nvinfo : EIATTR_KPARAM_INFO
	.align		4
.L_13:
        /*0028*/ 	.byte	0x04, 0x17
        /*002a*/ 	.short	(.L_15 - .L_14)
.L_14:
        /*002c*/ 	.word	0x00000000
        /*0030*/ 	.short	0x0001
        /*0032*/ 	.short	0x0008
        /*0034*/ 	.byte	0x00, 0xf0, 0x11, 0x00


	//----- nvinfo : EIATTR_KPARAM_INFO
	.align		4
.L_15:
        /*0038*/ 	.byte	0x04, 0x17
        /*003a*/ 	.short	(.L_17 - .L_16)
.L_16:
        /*003c*/ 	.word	0x00000000
        /*0040*/ 	.short	0x0000
        /*0042*/ 	.short	0x0000
        /*0044*/ 	.byte	0x00, 0xf5, 0x21, 0x00


	//----- nvinfo : EIATTR_SPARSE_MMA_MASK
	.align		4
.L_17:
        /*0048*/ 	.byte	0x03, 0x50
        /*004a*/ 	.short	0x0000


	//----- nvinfo : EIATTR_MAXREG_COUNT
	.align		4
        /*004c*/ 	.byte	0x03, 0x1b
        /*004e*/ 	.short	0x00ff


	//----- nvinfo : EIATTR_MERCURY_ISA_VERSION
	.align		4
        /*0050*/ 	.byte	0x03, 0x5f
        /*0052*/ 	.short	0x0101


	//----- nvinfo : EIATTR_UNUSED_LOAD_BYTE_OFFSET
	.align		4
        /*0054*/ 	.byte	0x04, 0x44
        /*0056*/ 	.short	(.L_19 - .L_18)


	//   ....[0]....
.L_18:
        /*0058*/ 	.word	0x00000100
        /*005c*/ 	.word	0x00000007


	//----- nvinfo : EIATTR_VRC_CTA_INIT_COUNT
	.align		4
.L_19:
        /*0060*/ 	.byte	0x02, 0x4a
	.zero		1
	.zero		1


	//----- nvinfo : EIATTR_EXIT_INSTR_OFFSETS
	.align		4
        /*0064*/ 	.byte	0x04, 0x1c
        /*0066*/ 	.short	(.L_21 - .L_20)


	//   ....[0]....
.L_20:
        /*0068*/ 	.word	0x00000080


	//   ....[1]....
        /*006c*/ 	.word	0x00001380


	//----- nvinfo : EIATTR_CBANK_PARAM_SIZE
	.align		4
.L_21:
        /*0070*/ 	.byte	0x03, 0x19
        /*0072*/ 	.short	0x0014


	//----- nvinfo : EIATTR_PARAM_CBANK
	.align		4
        /*0074*/ 	.byte	0x04, 0x0a
        /*0076*/ 	.short	(.L_23 - .L_22)
	.align		4
.L_22:
        /*0078*/ 	.word	index@(.nv.constant0._Z15classify_kernelP6uchar4iii)
        /*007c*/ 	.short	0x0380
        /*007e*/ 	.short	0x0014


	//----- nvinfo : EIATTR_SW_WAR
	.align		4
.L_23:
        /*0080*/ 	.byte	0x04, 0x36
        /*0082*/ 	.short	(.L_25 - .L_24)
.L_24:
        /*0084*/ 	.word	0x00000008
.L_25:


//--------------------- .nv.callgraph             --------------------------
	.section	.nv.callgraph,"",@"SHT_CUDA_CALLGRAPH"
	.align	4
	.sectionentsize	8
	.align		4
        /*0000*/ 	.word	0x00000000
	.align		4
        /*0004*/ 	.word	0xffffffff
	.align		4
        /*0008*/ 	.word	0x00000000
	.align		4
        /*000c*/ 	.word	0xfffffffe
	.align		4
        /*0010*/ 	.word	0x00000000
	.align		4
        /*0014*/ 	.word	0xfffffffd
	.align		4
        /*0018*/ 	.word	0x00000000
	.align		4
        /*001c*/ 	.word	0xfffffffc


//--------------------- .nv.constant3             --------------------------
	.section	.nv.constant3,"a",@progbits
	.align	8
.nv.constant3:
	.type		const_avg,@object
	.size		const_avg,(const_inv_covariance - const_avg)
const_avg:
	.zero		768
	.type		const_inv_covariance,@object
	.size		const_inv_covariance,(.L_1 - const_inv_covariance)
const_inv_covariance:
	.zero		2304
.L_1:


//--------------------- .text._Z15classify_kernelP6uchar4iii --------------------------
	.section	.text._Z15classify_kernelP6uchar4iii,"ax",@progbits
	.align	128
        .global         _Z15classify_kernelP6uchar4iii
        .type           _Z15classify_kernelP6uchar4iii,@function
        .size           _Z15classify_kernelP6uchar4iii,(.L_x_6 - _Z15classify_kernelP6uchar4iii)
        .other          _Z15classify_kernelP6uchar4iii,@"STO_CUDA_ENTRY STV_DEFAULT"
_Z15classify_kernelP6uchar4iii:
.text._Z15classify_kernelP6uchar4iii:
[----:B------:R-:W-:Y:S01]  /*0000*/  LDC R1, c[0x0][0x37c] ;  /* 0x0000df00ff017b82 */ /* 0x000fe20000000800 */
[----:B------:R-:W0:Y:S07]  /*0010*/  S2R R0, SR_TID.X ;  /* 0x0000000000007919 */ /* 0x000e2e0000002100 */
[----:B------:R-:W0:Y:S01]  /*0020*/  S2UR UR6, SR_CTAID.X ;  /* 0x00000000000679c3 */ /* 0x000e220000002500 */
[----:B------:R-:W1:Y:S07]  /*0030*/  LDCU.64 UR4, c[0x0][0x388] ;  /* 0x00007100ff0477ac */ /* 0x000e6e0008000a00 */
[----:B------:R-:W0:Y:S01]  /*0040*/  LDC R3, c[0x0][0x360] ;  /* 0x0000d800ff037b82 */ /* 0x000e220000000800 */
[----:B-1----:R-:W-:Y:S01]  /*0050*/  UIMAD UR4, UR5, UR4, URZ ;  /* 0x00000004050472a4 */ /* 0x002fe2000f8e02ff */
[----:B0-----:R-:W-:-:S05]  /*0060*/  IMAD R3, R3, UR6, R0 ;  /* 0x0000000603037c24 */ /* 0x001fca000f8e0200 */
[----:B------:R-:W-:-:S13]  /*0070*/  ISETP.GE.AND P0, PT, R3, UR4, PT ;  /* 0x0000000403007c0c */ /* 0x000fda000bf06270 */
[----:B------:R-:W-:Y:S05]  /*0080*/  @P0 EXIT ;  /* 0x000000000000094d */ /* 0x000fea0003800000 */
[----:B------:R-:W0:Y:S01]  /*0090*/  LDCU UR4, c[0x0][0x390] ;  /* 0x00007200ff0477ac */ /* 0x000e220008000800 */
[----:B------:R-:W1:Y:S01]  /*00a0*/  LDC.64 R4, c[0x0][0x380] ;  /* 0x0000e000ff047b82 */ /* 0x000e620000000a00 */
[----:B------:R-:W-:Y:S01]  /*00b0*/  PRMT R2, RZ, 0x7610, R2 ;  /* 0x00007610ff027816 */ /* 0x000fe20000000002 */
[----:B------:R-:W2:Y:S01]  /*00c0*/  LDCU.64 UR6, c[0x0][0x358] ;  /* 0x00006b00ff0677ac */ /* 0x000ea20008000a00 */
[----:B0-----:R-:W-:Y:S01]  /*00d0*/  UISETP.GE.AND UP0, UPT, UR4, 0x1, UPT ;  /* 0x000000010400788c */ /* 0x001fe2000bf06270 */
[----:B-1----:R-:W-:-:S08]  /*00e0*/  IMAD.WIDE R4, R3, 0x4, R4 ;  /* 0x0000000403047825 */ /* 0x002fd000078e0204 */
[----:B--2---:R-:W-:Y:S05]  /*00f0*/  BRA.U !UP0, `(.L_x_0) ;  /* 0x00000011089c7547 */ /* 0x004fea000b800000 */
[----:B------:R-:W2:Y:S01]  /*0100*/  LDG.E R2, desc[UR6][R4.64] ;  /* 0x0000000604027981 */ /* 0x000ea2000c1e1900 */
[----:B------:R-:W-:Y:S01]  /*0110*/  UISETP.GE.U32.AND UP0, UPT, UR4, 0x4, UPT ;  /* 0x000000040400788c */ /* 0x000fe2000bf06070 */
[----:B------:R-:W-:Y:S01]  /*0120*/  IMAD.MOV.U32 R0, RZ, RZ, RZ ;  /* 0x000000ffff007224 */ /* 0x000fe200078e00ff */
[----:B------:R-:W-:Y:S01]  /*0130*/  ULOP3.LUT UR5, UR4, 0x3, URZ, 0xc0, !UPT ;  /* 0x0000000304057892 */ /* 0x000fe2000f8ec0ff */
[----:B------:R-:W-:Y:S02]  /*0140*/  IMAD.MOV.U32 R3, RZ, RZ, RZ ;  /* 0x000000ffff037224 */ /* 0x000fe400078e00ff */
[----:B------:R-:W-:Y:S01]  /*0150*/  IMAD.MOV.U32 R12, RZ, RZ, -0x1 ;  /* 0xffffffffff0c7424 */ /* 0x000fe200078e00ff */
[----:B------:R-:W-:Y:S01]  /*0160*/  UISETP.NE.AND UP1, UPT, UR5, URZ, UPT ;  /* 0x000000ff0500728c */ /* 0x000fe2000bf25270 */
[----:B------:R-:W-:Y:S01]  /*0170*/  IMAD.MOV.U32 R13, RZ, RZ, 0x7fefffff ;  /* 0x7fefffffff0d7424 */ /* 0x000fe200078e00ff */
[----:B--2---:R0:W1:Y:S08]  /*0180*/  I2F.F64.U8 R6, R2 ;  /* 0x0000000200067312 */ /* 0x0040700000001800 */
[----:B------:R0:W2:Y:S08]  /*0190*/  I2F.F64.U8 R8, R2.B1 ;  /* 0x1000000200087312 */ /* 0x0000b00000001800 */
[----:B------:R0:W3:Y:S01]  /*01a0*/  I2F.F64.U8 R10, R2.B2 ;  /* 0x20000002000a7312 */ /* 0x0000e20000001800 */
[----:B-1----:R-:W-:Y:S05]  /*01b0*/  BRA.U !UP0, `(.L_x_1) ;  /* 0x0000000908807547 */ /* 0x002fea000b800000 */
[----:B------:R-:W-:Y:S01]  /*01c0*/  ULOP3.LUT UR8, UR4, 0x7ffffffc, URZ, 0xc0, !UPT ;  /* 0x7ffffffc04087892 */ /* 0x000fe2000f8ec0ff */
[----:B0-----:R-:W-:Y:S01]  /*01d0*/  CS2R R2, SRZ ;  /* 0x0000000000027805 */ /* 0x001fe2000001ff00 */
[----:B------:R-:W-:Y:S01]  /*01e0*/  IMAD.MOV.U32 R12, RZ, RZ, -0x1 ;  /* 0xffffffffff0c7424 */ /* 0x000fe200078e00ff */
[----:B------:R-:W-:Y:S01]  /*01f0*/  UMOV UR9, 0x30 ;  /* 0x0000003000097882 */ /* 0x000fe20000000000 */
[----:B------:R-:W-:Y:S02]  /*0200*/  IMAD.MOV.U32 R13, RZ, RZ, 0x7fefffff ;  /* 0x7fefffffff0d7424 */ /* 0x000fe400078e00ff */
[----:B------:R-:W-:Y:S01]  /*0210*/  IMAD.U32 R0, RZ, RZ, UR8 ;  /* 0x00000008ff007e24 */ /* 0x000fe2000f8e00ff */
[----:B------:R-:W-:-:S06]  /*0220*/  UMOV UR8, 0x390 ;  /* 0x0000039000087882 */ /* 0x000fcc0000000000 */
.L_x_2:
[----:B------:R-:W0:Y:S01]  /*0230*/  LDCU.64 UR10, c[0x3][UR9+-0x30] ;  /* 0x00fffa00090a77ac */ /* 0x000e220008000a00 */
[----:B------:R-:W2:Y:S01]  /*0240*/  LDCU.64 UR12, c[0x3][UR9+-0x28] ;  /* 0x00fffb00090c77ac */ /* 0x000ea20008000a00 */
[----:B------:R-:W1:Y:S01]  /*0250*/  LDCU.64 UR16, c[0x3][UR8+-0x88] ;  /* 0x00ffef00081077ac */ /* 0x000e620008000a00 */
[----:B------:R-:W4:Y:S01]  /*0260*/  LDCU.64 UR14, c[0x3][UR8+-0x90] ;  /* 0x00ffee00080e77ac */ /* 0x000f220008000a00 */
[----:B------:R-:W5:Y:S01]  /*0270*/  LDCU.64 UR18, c[0x3][UR9+-0x10] ;  /* 0x00fffe00091277ac */ /* 0x000f620008000a00 */
[----:B0-----:R-:W-:Y:S01]  /*0280*/  DADD R14, R6, -UR10 ;  /* 0x8000000a060e7e29 */ /* 0x001fe20008000000 */
[----:B------:R-:W3:Y:S01]  /*0290*/  LDCU.64 UR10, c[0x3][UR9+-0x20] ;  /* 0x00fffc00090a77ac */ /* 0x000ee20008000a00 */
[----:B--2---:R-:W-:Y:S01]  /*02a0*/  DADD R16, R8, -UR12 ;  /* 0x8000000c08107e29 */ /* 0x004fe20008000000 */
[----:B------:R-:W0:Y:S05]  /*02b0*/  LDCU.64 UR12, c[0x3][UR8+-0x80] ;  /* 0x00fff000080c77ac */ /* 0x000e2a0008000a00 */
[C---:B-1----:R-:W-:Y:S01]  /*02c0*/  DMUL R20, R14.reuse, UR16 ;  /* 0x000000100e147c28 */ /* 0x042fe20008000000 */
[----:B------:R-:W1:Y:S01]  /*02d0*/  LDCU.64 UR16, c[0x3][UR9+-0x18] ;  /* 0x00fffd00091077ac */ /* 0x000e620008000a00 */
[----:B----4-:R-:W-:Y:S01]  /*02e0*/  DMUL R18, R14, UR14 ;  /* 0x0000000e0e127c28 */ /* 0x010fe20008000000 */
[----:B------:R-:W2:Y:S05]  /*02f0*/  LDCU.64 UR14, c[0x3][UR8+-0x78] ;  /* 0x00fff100080e77ac */ /* 0x000eaa0008000a00 */
[----:B------:R-:W-:Y:S01]  /*0300*/  DMUL R20, R16, R20 ;  /* 0x0000001410147228 */ /* 0x000fe20000000000 */
[----:B------:R-:W4:Y:S07]  /*0310*/  LDCU.64 UR20, c[0x3][UR8+-0x40] ;  /* 0x00fff800081477ac */ /* 0x000f2e0008000a00 */
[----:B------:R-:W-:-:S02]  /*0320*/  DFMA R20, R14, R18, R20 ;  /* 0x000000120e14722b */ /* 0x000fc40000000014 */
[----:B---3--:R-:W-:Y:S01]  /*0330*/  DADD R18, R10, -UR10 ;  /* 0x8000000a0a127e29 */ /* 0x008fe20008000000 */
[----:B------:R-:W3:Y:S01]  /*0340*/  LDCU.64 UR10, c[0x3][UR8+-0x70] ;  /* 0x00fff200080a77ac */ /* 0x000ee20008000a00 */
[----:B0-----:R-:W-:Y:S01]  /*0350*/  DMUL R22, R14, UR12 ;  /* 0x0000000c0e167c28 */ /* 0x001fe20008000000 */
[----:B------:R-:W0:Y:S07]  /*0360*/  LDCU.64 UR12, c[0x3][UR8+-0x68] ;  /* 0x00fff300080c77ac */ /* 0x000e2e0008000a00 */
[----:B------:R-:W-:-:S02]  /*0370*/  DFMA R20, R18, R22, R20 ;  /* 0x000000161214722b */ /* 0x000fc40000000014 */
[----:B--2---:R-:W-:Y:S01]  /*0380*/  DMUL R22, R16, UR14 ;  /* 0x0000000e10167c28 */ /* 0x004fe20008000000 */
[----:B------:R-:W2:Y:S07]  /*0390*/  LDCU.64 UR14, c[0x3][UR8+-0x50] ;  /* 0x00fff600080e77ac */ /* 0x000eae0008000a00 */
[----:B------:R-:W-:Y:S02]  /*03a0*/  DFMA R20, R14, R22, R20 ;  /* 0x000000160e14722b */ /* 0x000fe40000000014 */
[C---:B---3--:R-:W-:Y:S01]  /*03b0*/  DMUL R22, R16.reuse, UR10 ;  /* 0x0000000a10167c28 */ /* 0x048fe20008000000 */
[----:B------:R-:W3:Y:S07]  /*03c0*/  LDCU.64 UR10, c[0x3][UR8+-0x60] ;  /* 0x00fff400080a77ac */ /* 0x000eee0008000a00 */
[----:B------:R-:W-:-:S02]  /*03d0*/  DFMA R20, R16, R22, R20 ;  /* 0x000000161014722b */ /* 0x000fc40000000014 */
[----:B0-----:R-:W-:Y:S01]  /*03e0*/  DMUL R22, R16, UR12 ;  /* 0x0000000c10167c28 */ /* 0x001fe20008000000 */
[----:B------:R-:W0:Y:S01]  /*03f0*/  LDCU.64 UR12, c[0x3][UR8+-0x58] ;  /* 0x00fff500080c77ac */ /* 0x000e220008000a00 */
[C---:B--2---:R-:W-:Y:S01]  /*0400*/  DMUL R24, R18.reuse, UR14 ;  /* 0x0000000e12187c28 */ /* 0x044fe20008000000 */
[----:B------:R-:W2:Y:S05]  /*0410*/  LDCU.64 UR14, c[0x3][UR8+-0x38] ;  /* 0x00fff900080e77ac */ /* 0x000eaa0008000a00 */
[C---:B------:R-:W-:Y:S02]  /*0420*/  DFMA R20, R18.reuse, R22, R20 ;  /* 0x000000161214722b */ /* 0x040fe40000000014 */
[----:B---3--:R-:W-:Y:S01]  /*0430*/  DMUL R22, R18, UR10 ;  /* 0x0000000a12167c28 */ /* 0x008fe20008000000 */
[----:B------:R-:W3:Y:S07]  /*0440*/  LDCU.64 UR10, c[0x3][UR9+-0x8] ;  /* 0x00ffff00090a77ac */ /* 0x000eee0008000a00 */
[----:B------:R-:W-:-:S02]  /*0450*/  DFMA R20, R14, R22, R20 ;  /* 0x000000160e14722b */ /* 0x000fc40000000014 */
[----:B0-----:R-:W-:Y:S01]  /*0460*/  DMUL R22, R18, UR12 ;  /* 0x0000000c12167c28 */ /* 0x001fe20008000000 */
[----:B------:R-:W0:Y:S01]  /*0470*/  LDCU.64 UR12, c[0x3][UR8+-0x48] ;  /* 0x00fff700080c77ac */ /* 0x000e220008000a00 */
[----:B-1----:R-:W-:Y:S01]  /*0480*/  DADD R14, R6, -UR16 ;  /* 0x80000010060e7e29 */ /* 0x002fe20008000000 */
[----:B------:R-:W1:Y:S05]  /*0490*/  LDCU.64 UR16, c[0x3][UR9+0x8] ;  /* 0x00c00100091077ac */ /* 0x000e6a0008000a00 */
[----:B------:R-:W-:Y:S02]  /*04a0*/  DFMA R16, R16, R22, R20 ;  /* 0x000000161010722b */ /* 0x000fe40000000014 */
[----:B-----5:R-:W-:Y:S01]  /*04b0*/  DADD R20, R8, -UR18 ;  /* 0x8000001208147e29 */ /* 0x020fe20008000000 */
[----:B------:R-:W5:Y:S01]  /*04c0*/  LDCU.64 UR18, c[0x3][UR8+0x8] ;  /* 0x00c00100081277ac */ /* 0x000f620008000a00 */
[----:B----4-:R-:W-:-:S04]  /*04d0*/  DMUL R22, R14, UR20 ;  /* 0x000000140e167c28 */ /* 0x010fc80008000000 */
[----:B------:R-:W-:Y:S02]  /*04e0*/  DFMA R16, R18, R24, R16 ;  /* 0x000000181210722b */ /* 0x000fe40000000010 */
[C---:B--2---:R-:W-:Y:S01]  /*04f0*/  DMUL R24, R14.reuse, UR14 ;  /* 0x0000000e0e187c28 */ /* 0x044fe20008000000 */
[----:B------:R-:W2:Y:S01]  /*0500*/  LDCU.64 UR14, c[0x3][UR8+-0x18] ;  /* 0x00fffd00080e77ac */ /* 0x000ea20008000a00 */
[----:B0-----:R-:W-:Y:S02]  /*0510*/  DMUL R18, R14, UR12 ;  /* 0x0000000c0e127c28 */ /* 0x001fe40008000000 */
[----:B------:R-:W-:Y:S01]  /*0520*/  DMUL R22, R20, R22 ;  /* 0x0000001614167228 */ /* 0x000fe20000000000 */
[----:B------:R-:W0:Y:S01]  /*0530*/  LDCU.64 UR12, c[0x3][UR8+-0x30] ;  /* 0x00fffa00080c77ac */ /* 0x000e220008000a00 */
[----:B------:R-:W-:-:S06]  /*0540*/  DSETP.GEU.AND P1, PT, R16, R12, PT ;  /* 0x0000000c1000722a */ /* 0x000fcc0003f2e000 */
[----:B------:R-:W-:Y:S01]  /*0550*/  DFMA R18, R14, R18, R22 ;  /* 0x000000120e12722b */ /* 0x000fe20000000016 */
[----:B------:R-:W-:Y:S01]  /*0560*/  FSEL R12, R16, R12, !P1 ;  /* 0x0000000c100c7208 */ /* 0x000fe20004800000 */
[----:B---3--:R-:W-:Y:S01]  /*0570*/  DADD R22, R10, -UR10 ;  /* 0x8000000a0a167e29 */ /* 0x008fe20008000000 */
[----:B------:R-:W3:Y:S01]  /*0580*/  LDCU.64 UR10, c[0x3][UR8+-0x28] ;  /* 0x00fffb00080a77ac */ /* 0x000ee20008000a00 */
[----:B------:R-:W-:Y:S02]  /*0590*/  FSEL R13, R17, R13, !P1 ;  /* 0x0000000d110d7208 */ /* 0x000fe40004800000 */
[----:B------:R-:W-:-:S04]  /*05a0*/  SEL R3, R2, R3, !P1 ;  /* 0x0000000302037207 */ /* 0x000fc80004800000 */
[----:B------:R-:W-:Y:S02]  /*05b0*/  DFMA R18, R22, R24, R18 ;  /* 0x000000181612722b */ /* 0x000fe40000000012 */
[----:B0-----:R-:W-:Y:S01]  /*05c0*/  DMUL R24, R20, UR12 ;  /* 0x0000000c14187c28 */ /* 0x001fe20008000000 */
[----:B------:R-:W0:Y:S07]  /*05d0*/  LDCU.64 UR12, c[0x3][UR8+-0x20] ;  /* 0x00fffc00080c77ac */ /* 0x000e2e0008000a00 */
[----:B------:R-:W-:-:S02]  /*05e0*/  DFMA R18, R14, R24, R18 ;  /* 0x000000180e12722b */ /* 0x000fc40000000012 */
[C---:B---3--:R-:W-:Y:S01]  /*05f0*/  DMUL R24, R20.reuse, UR10 ;  /* 0x0000000a14187c28 */ /* 0x048fe20008000000 */
[----:B------:R-:W3:Y:S07]  /*0600*/  LDCU.64 UR10, c[0x3][UR8+-0x10] ;  /* 0x00fffe00080a77ac */ /* 0x000eee0008000a00 */
[C---:B------:R-:W-:Y:S02]  /*0610*/  DFMA R18, R20.reuse, R24, R18 ;  /* 0x000000181412722b */ /* 0x040fe40000000012 */
[----:B0-----:R-:W-:Y:S01]  /*0620*/  DMUL R24, R20, UR12 ;  /* 0x0000000c14187c28 */ /* 0x001fe20008000000 */
[----:B------:R-:W0:Y:S07]  /*0630*/  LDCU.64 UR12, c[0x3][UR8+-0x8] ;  /* 0x00ffff00080c77ac */ /* 0x000e2e0008000a00 */
[----:B------:R-:W-:-:S02]  /*0640*/  DFMA R18, R22, R24, R18 ;  /* 0x000000181612722b */ /* 0x000fc40000000012 */
[----:B--2---:R-:W-:Y:S01]  /*0650*/  DMUL R24, R22, UR14 ;  /* 0x0000000e16187c28 */ /* 0x004fe20008000000 */
[----:B------:R-:W2:Y:S07]  /*0660*/  LDCU.64 UR14, c[0x3][UR9] ;  /* 0x00c00000090e77ac */ /* 0x000eae0008000a00 */
[----:B------:R-:W-:Y:S02]  /*0670*/  DFMA R18, R14, R24, R18 ;  /* 0x000000180e12722b */ /* 0x000fe40000000012 */
[----:B---3--:R-:W-:Y:S01]  /*0680*/  DMUL R14, R22, UR10 ;  /* 0x0000000a160e7c28 */ /* 0x008fe20008000000 */
[----:B------:R-:W3:Y:S07]  /*0690*/  LDCU.64 UR10, c[0x3][UR9+0x10] ;  /* 0x00c00200090a77ac */ /* 0x000eee0008000a00 */
[----:B------:R-:W-:-:S02]  /*06a0*/  DFMA R14, R20, R14, R18 ;  /* 0x0000000e140e722b */ /* 0x000fc40000000012 */
[----:B0-----:R-:W-:Y:S01]  /*06b0*/  DMUL R20, R22, UR12 ;  /* 0x0000000c16147c28 */ /* 0x001fe20008000000 */
[----:B------:R-:W0:Y:S01]  /*06c0*/  LDCU.64 UR12, c[0x3][UR8] ;  /* 0x00c00000080c77ac */ /* 0x000e220008000a00 */
[----:B--2---:R-:W-:Y:S01]  /*06d0*/  DADD R18, R6, -UR14 ;  /* 0x8000000e06127e29 */ /* 0x004fe20008000000 */
[----:B------:R-:W2:Y:S05]  /*06e0*/  LDCU.64 UR14, c[0x3][UR8+0x10] ;  /* 0x00c00200080e77ac */ /* 0x000eaa0008000a00 */
[----:B------:R-:W-:Y:S02]  /*06f0*/  DFMA R14, R22, R20, R14 ;  /* 0x00000014160e722b */ /* 0x000fe4000000000e */
[----:B-1----:R-:W-:Y:S01]  /*0700*/  DADD R20, R8, -UR16 ;  /* 0x8000001008147e29 */ /* 0x002fe20008000000 */
[----:B------:R-:W1:Y:S01]  /*0710*/  LDCU.64 UR16, c[0x3][UR9+0x20] ;  /* 0x00c00400091077ac */ /* 0x000e620008000a00 */
[----:B-----5:R-:W-:Y:S01]  /*0720*/  DMUL R22, R18, UR18 ;  /* 0x0000001212167c28 */ /* 0x020fe20008000000 */
[----:B------:R-:W4:Y:S03]  /*0730*/  LDCU.64 UR18, c[0x3][UR8+0x50] ;  /* 0x00c00a00081277ac */ /* 0x000f260008000a00 */
[----:B------:R-:W-:-:S02]  /*0740*/  DSETP.GEU.AND P2, PT, R14, R12, PT ;  /* 0x0000000c0e00722a */ /* 0x000fc40003f4e000 */
[----:B0-----:R-:W-:Y:S01]  /*0750*/  DMUL R16, R18, UR12 ;  /* 0x0000000c12107c28 */ /* 0x001fe20008000000 */
[----:B------:R-:W0:Y:S01]  /*0760*/  LDCU.64 UR12, c[0x3][UR8+0x18] ;  /* 0x00c00300080c77ac */ /* 0x000e220008000a00 */
[----:B------:R-:W-:Y:S02]  /*0770*/  DMUL R22, R20, R22 ;  /* 0x0000001614167228 */ /* 0x000fe40000000000 */
[----:B------:R-:W-:Y:S01]  /*0780*/  FSEL R12, R14, R12, !P2 ;  /* 0x0000000c0e0c7208 */ /* 0x000fe20005000000 */
[----:B--2---:R-:W-:Y:S01]  /*0790*/  DMUL R24, R18, UR14 ;  /* 0x0000000e12187c28 */ /* 0x004fe20008000000 */
[----:B------:R-:W2:Y:S01]  /*07a0*/  LDCU.64 UR14, c[0x3][UR8+0x28] ;  /* 0x00c00500080e77ac */ /* 0x000ea20008000a00 */
[----:B------:R-:W-:-:S03]  /*07b0*/  FSEL R13, R15, R13, !P2 ;  /* 0x0000000d0f0d7208 */ /* 0x000fc60005000000 */
[----:B------:R-:W-:Y:S02]  /*07c0*/  DFMA R16, R18, R16, R22 ;  /* 0x000000101210722b */ /* 0x000fe40000000016 */
[----:B------:R-:W-:Y:S01]  /*07d0*/  @!P2 IADD3 R3, PT, PT, R2, 0x1, RZ ;  /* 0x000000010203a810 */ /* 0x000fe20007ffe0ff */
[----:B---3--:R-:W-:Y:S01]  /*07e0*/  DADD R22, R10, -UR10 ;  /* 0x8000000a0a167e29 */ /* 0x008fe20008000000 */
[----:B------:R-:W3:Y:S07]  /*07f0*/  LDCU.64 UR10, c[0x3][UR8+0x20] ;  /* 0x00c00400080a77ac */ /* 0x000eee0008000a00 */
[----:B------:R-:W-:-:S02]  /*0800*/  DFMA R16, R22, R24, R16 ;  /* 0x000000181610722b */ /* 0x000fc40000000010 */
[----:B0-----:R-:W-:Y:S01]  /*0810*/  DMUL R24, R20, UR12 ;  /* 0x0000000c14187c28 */ /* 0x001fe20008000000 */
[----:B------:R-:W0:Y:S07]  /*0820*/  LDCU.64 UR12, c[0x3][UR8+0x38] ;  /* 0x00c00700080c77ac */ /* 0x000e2e0008000a00 */
[----:B------:R-:W-:Y:S02]  /*0830*/  DFMA R16, R18, R24, R16 ;  /* 0x000000181210722b */ /* 0x000fe40000000010 */
[C---:B---3--:R-:W-:Y:S01]  /*0840*/  DMUL R24, R20.reuse, UR10 ;  /* 0x0000000a14187c28 */ /* 0x048fe20008000000 */
[----:B------:R-:W3:Y:S07]  /*0850*/  LDCU.64 UR10, c[0x3][UR8+0x30] ;  /* 0x00c00600080a77ac */ /* 0x000eee0008000a00 */
[----:B------:R-:W-:-:S02]  /*0860*/  DFMA R16, R20, R24, R16 ;  /* 0x000000181410722b */ /* 0x000fc40000000010 */
[----:B--2---:R-:W-:Y:S01]  /*0870*/  DMUL R24, R20, UR14 ;  /* 0x0000000e14187c28 */ /* 0x004fe20008000000 */
[----:B------:R-:W2:Y:S07]  /*0880*/  LDCU.64 UR14, c[0x3][UR8+0x40] ;  /* 0x00c00800080e77ac */ /* 0x000eae0008000a00 */
[C---:B------:R-:W-:Y:S02]  /*0890*/  DFMA R16, R22.reuse, R24, R16 ;  /* 0x000000181610722b */ /* 0x040fe40000000010 */
[----:B---3--:R-:W-:Y:S01]  /*08a0*/  DMUL R24, R22, UR10 ;  /* 0x0000000a16187c28 */ /* 0x008fe20008000000 */
[----:B------:R-:W3:Y:S07]  /*08b0*/  LDCU.64 UR10, c[0x3][UR9+0x18] ;  /* 0x00c00300090a77ac */ /* 0x000eee0008000a00 */
[----:B------:R-:W-:-:S02]  /*08c0*/  DFMA R16, R18, R24, R16 ;  /* 0x000000181210722b */ /* 0x000fc40000000010 */
[----:B0-----:R-:W-:Y:S01]  /*08d0*/  DMUL R18, R22, UR12 ;  /* 0x0000000c16127c28 */ /* 0x001fe20008000000 */
[----:B------:R-:W0:Y:S07]  /*08e0*/  LDCU.64 UR12, c[0x3][UR8+0x48] ;  /* 0x00c00900080c77ac */ /* 0x000e2e0008000a00 */
[----:B------:R-:W-:Y:S02]  /*08f0*/  DFMA R18, R20, R18, R16 ;  /* 0x000000121412722b */ /* 0x000fe40000000010 */
[----:B--2---:R-:W-:Y:S01]  /*0900*/  DMUL R20, R22, UR14 ;  /* 0x0000000e16147c28 */ /* 0x004fe20008000000 */
[----:B------:R-:W2:Y:S01]  /*0910*/  LDCU.64 UR14, c[0x3][UR8+0x58] ;  /* 0x00c00b00080e77ac */ /* 0x000ea20008000a00 */
[----:B---3--:R-:W-:Y:S01]  /*0920*/  DADD R16, R6, -UR10 ;  /* 0x8000000a06107e29 */ /* 0x008fe20008000000 */
[----:B------:R-:W3:Y:S05]  /*0930*/  LDCU.64 UR10, c[0x3][UR9+0x28] ;  /* 0x00c00500090a77ac */ /* 0x000eea0008000a00 */
[----:B------:R-:W-:Y:S01]  /*0940*/  DFMA R18, R22, R20, R18 ;  /* 0x000000141612722b */ /* 0x000fe20000000012 */
[----:B------:R-:W-:Y:S01]  /*0950*/  UIADD3 UR9, UPT, UPT, UR9, 0x60, URZ ;  /* 0x0000006009097890 */ /* 0x000fe2000fffe0ff */
[----:B-1----:R-:W-:-:S02]  /*0960*/  DADD R20, R8, -UR16 ;  /* 0x8000001008147e29 */ /* 0x002fc40008000000 */
[C---:B----4-:R-:W-:Y:S02]  /*0970*/  DMUL R24, R16.reuse, UR18 ;  /* 0x0000001210187c28 */ /* 0x050fe40008000000 */
[----:B0-----:R-:W-:Y:S01]  /*0980*/  DMUL R22, R16, UR12 ;  /* 0x0000000c10167c28 */ /* 0x001fe20008000000 */
[----:B------:R-:W0:Y:S01]  /*0990*/  LDCU.64 UR12, c[0x3][UR8+0x60] ;  /* 0x00c00c00080c77ac */ /* 0x000e220008000a00 */
[----:B------:R-:W-:-:S04]  /*09a0*/  DSETP.GEU.AND P3, PT, R18, R12, PT ;  /* 0x0000000c1200722a */ /* 0x000fc80003f6e000 */
[----:B------:R-:W-:Y:S02]  /*09b0*/  DMUL R24, R20, R24 ;  /* 0x0000001814187228 */ /* 0x000fe40000000000 */
[----:B------:R-:W-:Y:S01]  /*09c0*/  FSEL R12, R18, R12, !P3 ;  /* 0x0000000c120c7208 */ /* 0x000fe20005800000 */
[----:B---3--:R-:W-:Y:S01]  /*09d0*/  DADD R14, R10, -UR10 ;  /* 0x8000000a0a0e7e29 */ /* 0x008fe20008000000 */
[----:B------:R-:W1:Y:S01]  /*09e0*/  LDCU.64 UR10, c[0x3][UR8+0x68] ;  /* 0x00c00d00080a77ac */ /* 0x000e620008000a00 */
[----:B------:R-:W-:-:S03]  /*09f0*/  FSEL R13, R19, R13, !P3 ;  /* 0x0000000d130d7208 */ /* 0x000fc60005800000 */
[C---:B------:R-:W-:Y:S02]  /*0a00*/  DFMA R22, R16.reuse, R22, R24 ;  /* 0x000000161016722b */ /* 0x040fe40000000018 */
[----:B--2---:R-:W-:Y:S01]  /*0a10*/  DMUL R24, R16, UR14 ;  /* 0x0000000e10187c28 */ /* 0x004fe20008000000 */
[----:B------:R-:W2:Y:S01]  /*0a20*/  LDCU.64 UR14, c[0x3][UR8+0x70] ;  /* 0x00c00e00080e77ac */ /* 0x000ea20008000a00 */
[----:B------:R-:W-:-:S06]  /*0a30*/  @!P3 VIADD R3, R2, 0x2 ;  /* 0x000000020203b836 */ /* 0x000fcc0000000000 */
[----:B------:R-:W-:Y:S02]  /*0a40*/  DFMA R22, R14, R24, R22 ;  /* 0x000000180e16722b */ /* 0x000fe40000000016 */
[----:B0-----:R-:W-:Y:S01]  /*0a50*/  DMUL R24, R20, UR12 ;  /* 0x0000000c14187c28 */ /* 0x001fe20008000000 */
[----:B------:R-:W0:Y:S07]  /*0a60*/  LDCU.64 UR12, c[0x3][UR8+0x80] ;  /* 0x00c01000080c77ac */ /* 0x000e2e0008000a00 */
[----:B------:R-:W-:-:S02]  /*0a70*/  DFMA R22, R16, R24, R22 ;  /* 0x000000181016722b */ /* 0x000fc40000000016 */
[C---:B-1----:R-:W-:Y:S01]  /*0a80*/  DMUL R24, R20.reuse, UR10 ;  /* 0x0000000a14187c28 */ /* 0x042fe20008000000 */
[----:B------:R-:W1:Y:S07]  /*0a90*/  LDCU.64 UR10, c[0x3][UR8+0x78] ;  /* 0x00c00f00080a77ac */ /* 0x000e6e0008000a00 */
[C---:B------:R-:W-:Y:S02]  /*0aa0*/  DFMA R22, R20.reuse, R24, R22 ;  /* 0x000000181416722b */ /* 0x040fe40000000016 */
[----:B--2---:R-:W-:Y:S01]  /*0ab0*/  DMUL R24, R20, UR14 ;  /* 0x0000000e14187c28 */ /* 0x004fe20008000000 */
[----:B------:R-:W2:Y:S01]  /*0ac0*/  LDCU.64 UR14, c[0x3][UR8+0x88] ;  /* 0x00c01100080e77ac */ /* 0x000ea20008000a00 */
[----:B------:R-:W-:-:S06]  /*0ad0*/  UIADD3 UR8, UPT, UPT, UR8, 0x120, URZ ;  /* 0x0000012008087890 */ /* 0x000fcc000fffe0ff */
[C---:B------:R-:W-:Y:S02]  /*0ae0*/  DFMA R22, R14.reuse, R24, R22 ;  /* 0x000000180e16722b */ /* 0x040fe40000000016 */
[----:B-1----:R-:W-:-:S08]  /*0af0*/  DMUL R24, R14, UR10 ;  /* 0x0000000a0e187c28 */ /* 0x002fd00008000000 */
[----:B------:R-:W-:Y:S02]  /*0b00*/  DFMA R22, R16, R24, R22 ;  /* 0x000000181016722b */ /* 0x000fe40000000016 */
[----:B0-----:R-:W-:-:S08]  /*0b10*/  DMUL R16, R14, UR12 ;  /* 0x0000000c0e107c28 */ /* 0x001fd00008000000 */
[----:B------:R-:W-:Y:S02]  /*0b20*/  DFMA R16, R20, R16, R22 ;  /* 0x000000101410722b */ /* 0x000fe40000000016 */
[----:B--2---:R-:W-:-:S08]  /*0b30*/  DMUL R20, R14, UR14 ;  /* 0x0000000e0e147c28 */ /* 0x004fd00008000000 */
[----:B------:R-:W-:-:S08]  /*0b40*/  DFMA R16, R14, R20, R16 ;  /* 0x000000140e10722b */ /* 0x000fd00000000010 */
[----:B------:R-:W-:-:S06]  /*0b50*/  DSETP.GEU.AND P0, PT, R16, R12, PT ;  /* 0x0000000c1000722a */ /* 0x000fcc0003f0e000 */
[----:B------:R-:W-:Y:S02]  /*0b60*/  FSEL R12, R16, R12, !P0 ;  /* 0x0000000c100c7208 */ /* 0x000fe40004000000 */
[----:B------:R-:W-:-:S06]  /*0b70*/  FSEL R13, R17, R13, !P0 ;  /* 0x0000000d110d7208 */ /* 0x000fcc0004000000 */
[C---:B------:R-:W-:Y:S02]  /*0b80*/  @!P0 VIADD R3, R2.reuse, 0x3 ;  /* 0x0000000302038836 */ /* 0x040fe40000000000 */
[----:B------:R-:W-:-:S05]  /*0b90*/  VIADD R2, R2, 0x4 ;  /* 0x0000000402027836 */ /* 0x000fca0000000000 */
[----:B------:R-:W-:-:S13]  /*0ba0*/  ISETP.NE.AND P1, PT, R2, R0, PT ;  /* 0x000000000200720c */ /* 0x000fda0003f25270 */
[----:B------:R-:W-:Y:S05]  /*0bb0*/  @P1 BRA `(.L_x_2) ;  /* 0xfffffff4009c1947 */ /* 0x000fea000383ffff */
.L_x_1:
[----:B------:R-:W-:Y:S05]  /*0bc0*/  BRA.U !UP1, `(.L_x_3) ;  /* 0x0000000509e47547 */ /* 0x000fea000b800000 */
[----:B------:R-:W-:Y:S02]  /*0bd0*/  UISETP.NE.AND UP0, UPT, UR5, 0x1, UPT ;  /* 0x000000010500788c */ /* 0x000fe4000bf05270 */
[----:B------:R-:W-:-:S04]  /*0be0*/  ULOP3.LUT UR4, UR4, 0x1, URZ, 0xc0, !UPT ;  /* 0x0000000104047892 */ /* 0x000fc8000f8ec0ff */
[----:B------:R-:W-:-:S03]  /*0bf0*/  UISETP.NE.U32.AND UP1, UPT, UR4, 0x1, UPT ;  /* 0x000000010400788c */ /* 0x000fc6000bf25070 */
[----:B------:R-:W-:Y:S08]  /*0c00*/  BRA.U !UP0, `(.L_x_4) ;  /* 0x0000000508387547 */ /* 0x000ff0000b800000 */
[C---:B0-----:R-:W-:Y:S02]  /*0c10*/  IMAD R2, R0.reuse, 0x18, RZ ;  /* 0x0000001800027824 */ /* 0x041fe400078e02ff */
[----:B------:R-:W-:Y:S02]  /*0c20*/  IMAD.MOV.U32 R15, RZ, RZ, 0x300 ;  /* 0x00000300ff0f7424 */ /* 0x000fe400078e00ff */
[----:B------:R-:W0:Y:S02]  /*0c30*/  LDC.64 R20, c[0x3][R2] ;  /* 0x00c0000002147b82 */ /* 0x000e240000000a00 */
[----:B------:R-:W-:-:S06]  /*0c40*/  IMAD R26, R0, 0x48, R15 ;  /* 0x00000048001a7824 */ /* 0x000fcc00078e020f */
[----:B------:R-:W2:Y:S08]  /*0c50*/  LDC.64 R24, c[0x3][R2+0x8] ;  /* 0x00c0020002187b82 */ /* 0x000eb00000000a00 */
[----:B------:R-:W1:Y:S08]  /*0c60*/  LDC.64 R22, c[0x3][R26+0x8] ;  /* 0x00c002001a167b82 */ /* 0x000e700000000a00 */
[----:B------:R-:W4:Y:S01]  /*0c70*/  LDC.64 R16, c[0x3][R26] ;  /* 0x00c000001a107b82 */ /* 0x000f220000000a00 */
[----:B0-----:R-:W-:-:S07]  /*0c80*/  DADD R20, R6, -R20 ;  /* 0x0000000006147229 */ /* 0x001fce0000000814 */
[----:B------:R-:W3:Y:S01]  /*0c90*/  LDC.64 R14, c[0x3][R2+0x10] ;  /* 0x00c00400020e7b82 */ /* 0x000ee20000000a00 */
[----:B--2---:R-:W-:-:S07]  /*0ca0*/  DADD R24, R8, -R24 ;  /* 0x0000000008187229 */ /* 0x004fce0000000818 */
[----:B------:R-:W0:Y:S01]  /*0cb0*/  LDC.64 R18, c[0x3][R26+0x10] ;  /* 0x00c004001a127b82 */ /* 0x000e220000000a00 */
[C---:B-1----:R-:W-:Y:S02]  /*0cc0*/  DMUL R22, R20.reuse, R22 ;  /* 0x0000001614167228 */ /* 0x042fe40000000000 */
[----:B----4-:R-:W-:-:S06]  /*0cd0*/  DMUL R16, R20, R16 ;  /* 0x0000001014107228 */ /* 0x010fcc0000000000 */
[----:B------:R-:W-:Y:S02]  /*0ce0*/  DMUL R22, R24, R22 ;  /* 0x0000001618167228 */ /* 0x000fe40000000000 */
[----:B---3--:R-:W-:-:S06]  /*0cf0*/  DADD R14, R10, -R14 ;  /* 0x000000000a0e7229 */ /* 0x008fcc000000080e */
[C---:B------:R-:W-:Y:S01]  /*0d00*/  DFMA R22, R20.reuse, R16, R22 ;  /* 0x000000101416722b */ /* 0x040fe20000000016 */
[----:B------:R-:W1:Y:S01]  /*0d10*/  LDC.64 R16, c[0x3][R26+0x18] ;  /* 0x00c006001a107b82 */ /* 0x000e620000000a00 */
[----:B0-----:R-:W-:-:S08]  /*0d20*/  DMUL R18, R20, R18 ;  /* 0x0000001214127228 */ /* 0x001fd00000000000 */
[----:B------:R-:W-:Y:S01]  /*0d30*/  DFMA R18, R14, R18, R22 ;  /* 0x000000120e12722b */ /* 0x000fe20000000016 */
[----:B------:R-:W0:Y:S01]  /*0d40*/  LDC.64 R22, c[0x3][R26+0x20] ;  /* 0x00c008001a167b82 */ /* 0x000e220000000a00 */
[----:B-1----:R-:W-:-:S08]  /*0d50*/  DMUL R16, R24, R16 ;  /* 0x0000001018107228 */ /* 0x002fd00000000000 */
[----:B------:R-:W-:Y:S01]  /*0d60*/  DFMA R16, R20, R16, R18 ;  /* 0x000000101410722b */ /* 0x000fe20000000012 */
[----:B------:R-:W1:Y:S01]  /*0d70*/  LDC.64 R18, c[0x3][R26+0x28] ;  /* 0x00c00a001a127b82 */ /* 0x000e620000000a00 */
[----:B0-----:R-:W-:-:S08]  /*0d80*/  DMUL R22, R24, R22 ;  /* 0x0000001618167228 */ /* 0x001fd00000000000 */
[C---:B------:R-:W-:Y:S01]  /*0d90*/  DFMA R22, R24.reuse, R22, R16 ;  /* 0x000000161816722b */ /* 0x040fe20000000010 */
[----:B------:R-:W0:Y:S01]  /*0da0*/  LDC.64 R16, c[0x3][R26+0x30] ;  /* 0x00c00c001a107b82 */ /* 0x000e220000000a00 */
[----:B-1----:R-:W-:-:S08]  /*0db0*/  DMUL R18, R24, R18 ;  /* 0x0000001218127228 */ /* 0x002fd00000000000 */
[C---:B------:R-:W-:Y:S01]  /*0dc0*/  DFMA R18, R14.reuse, R18, R22 ;  /* 0x000000120e12722b */ /* 0x040fe20000000016 */
[----:B------:R-:W1:Y:S01]  /*0dd0*/  LDC.64 R22, c[0x3][R26+0x38] ;  /* 0x00c00e001a167b82 */ /* 0x000e620000000a00 */
[----:B0-----:R-:W-:-:S08]  /*0de0*/  DMUL R16, R14, R16 ;  /* 0x000000100e107228 */ /* 0x001fd00000000000 */
[----:B------:R-:W-:Y:S01]  /*0df0*/  DFMA R18, R20, R16, R18 ;  /* 0x000000101412722b */ /* 0x000fe20000000012 */
[----:B------:R-:W0:Y:S08]  /*0e00*/  LDC.64 R20, c[0x3][R26+0x40] ;  /* 0x00c010001a147b82 */ /* 0x000e300000000a00 */
[----:B------:R-:W2:Y:S01]  /*0e10*/  LDC.64 R16, c[0x3][R2+0x18] ;  /* 0x00c0060002107b82 */ /* 0x000ea20000000a00 */
[----:B-1----:R-:W-:-:S08]  /*0e20*/  DMUL R22, R14, R22 ;  /* 0x000000160e167228 */ /* 0x002fd00000000000 */
[----:B------:R-:W-:Y:S02]  /*0e30*/  DFMA R18, R24, R22, R18 ;  /* 0x000000161812722b */ /* 0x000fe40000000012 */
[----:B------:R-:W1:Y:S01]  /*0e40*/  LDC.64 R22, c[0x3][R2+0x20] ;  /* 0x00c0080002167b82 */ /* 0x000e620000000a00 */
[----:B0-----:R-:W-:-:S07]  /*0e50*/  DMUL R20, R14, R20 ;  /* 0x000000140e147228 */ /* 0x001fce0000000000 */
[----:B------:R-:W0:Y:S01]  /*0e60*/  LDC.64 R24, c[0x3][R26+0x50] ;  /* 0x00c014001a187b82 */ /* 0x000e220000000a00 */
[----:B------:R-:W-:Y:S02]  /*0e70*/  DFMA R18, R14, R20, R18 ;  /* 0x000000140e12722b */ /* 0x000fe40000000012 */
[----:B--2---:R-:W-:-:S05]  /*0e80*/  DADD R16, R6, -R16 ;  /* 0x0000000006107229 */ /* 0x004fca0000000810 */
[----:B------:R-:W2:Y:S01]  /*0e90*/  LDC.64 R14, c[0x3][R26+0x48] ;  /* 0x00c012001a0e7b82 */ /* 0x000ea20000000a00 */
[----:B------:R-:W-:Y:S02]  /*0ea0*/  DSETP.GEU.AND P0, PT, R18, R12, PT ;  /* 0x0000000c1200722a */ /* 0x000fe40003f0e000 */
[----:B-1----:R-:W-:-:S05]  /*0eb0*/  DADD R22, R8, -R22 ;  /* 0x0000000008167229 */ /* 0x002fca0000000816 */
[----:B------:R-:W1:Y:S01]  /*0ec0*/  LDC.64 R20, c[0x3][R2+0x28] ;  /* 0x00c00a0002147b82 */ /* 0x000e620000000a00 */
[----:B------:R-:W-:Y:S02]  /*0ed0*/  FSEL R12, R18, R12, !P0 ;  /* 0x0000000c120c7208 */ /* 0x000fe40004000000 */
[----:B------:R-:W-:Y:S02]  /*0ee0*/  FSEL R13, R19, R13, !P0 ;  /* 0x0000000d130d7208 */ /* 0x000fe40004000000 */
[----:B------:R-:W-:Y:S01]  /*0ef0*/  SEL R3, R0, R3, !P0 ;  /* 0x0000000300037207 */ /* 0x000fe20004000000 */
[----:B0-----:R-:W-:-:S08]  /*0f00*/  DMUL R24, R16, R24 ;  /* 0x0000001810187228 */ /* 0x001fd00000000000 */
[----:B------:R-:W-:Y:S02]  /*0f10*/  DMUL R24, R22, R24 ;  /* 0x0000001816187228 */ /* 0x000fe40000000000 */
[----:B--2---:R-:W-:Y:S02]  /*0f20*/  DMUL R14, R16, R14 ;  /* 0x0000000e100e7228 */ /* 0x004fe40000000000 */
[----:B-1----:R-:W-:-:S06]  /*0f30*/  DADD R20, R10, -R20 ;  /* 0x000000000a147229 */ /* 0x002fcc0000000814 */
[C---:B------:R-:W-:Y:S01]  /*0f40*/  DFMA R14, R16.reuse, R14, R24 ;  /* 0x0000000e100e722b */ /* 0x040fe20000000018 */
[----:B------:R-:W0:Y:S02]  /*0f50*/  LDC.64 R24, c[0x3][R26+0x58] ;  /* 0x00c016001a187b82 */ /* 0x000e240000000a00 */
[----:B0-----:R-:W-:-:S08]  /*0f60*/  DMUL R24, R16, R24 ;  /* 0x0000001810187228 */ /* 0x001fd00000000000 */
[----:B------:R-:W-:Y:S02]  /*0f70*/  DFMA R14, R20, R24, R14 ;  /* 0x00000018140e722b */ /* 0x000fe4000000000e */
[----:B------:R-:W0:Y:S02]  /*0f80*/  LDC.64 R24, c[0x3][R26+0x60] ;  /* 0x00c018001a187b82 */ /* 0x000e240000000a00 */
[----:B0-----:R-:W-:-:S08]  /*0f90*/  DMUL R24, R22, R24 ;  /* 0x0000001816187228 */ /* 0x001fd00000000000 */
[----:B------:R-:W-:Y:S02]  /*0fa0*/  DFMA R14, R16, R24, R14 ;  /* 0x00000018100e722b */ /* 0x000fe4000000000e */
[----:B------:R-:W0:Y:S02]  /*0fb0*/  LDC.64 R24, c[0x3][R26+0x68] ;  /* 0x00c01a001a187b82 */ /* 0x000e240000000a00 */
[----:B0-----:R-:W-:-:S08]  /*0fc0*/  DMUL R24, R22, R24 ;  /* 0x0000001816187228 */ /* 0x001fd00000000000 */
[C---:B------:R-:W-:Y:S02]  /*0fd0*/  DFMA R14, R22.reuse, R24, R14 ;  /* 0x00000018160e722b */ /* 0x040fe4000000000e */
[----:B------:R-:W0:Y:S02]  /*0fe0*/  LDC.64 R24, c[0x3][R26+0x70] ;  /* 0x00c01c001a187b82 */ /* 0x000e240000000a00 */
[----:B0-----:R-:W-:-:S08]  /*0ff0*/  DMUL R24, R22, R24 ;  /* 0x0000001816187228 */ /* 0x001fd00000000000 */
[C---:B------:R-:W-:Y:S02]  /*1000*/  DFMA R14, R20.reuse, R24, R14 ;  /* 0x00000018140e722b */ /* 0x040fe4000000000e */
[----:B------:R-:W0:Y:S02]  /*1010*/  LDC.64 R24, c[0x3][R26+0x78] ;  /* 0x00c01e001a187b82 */ /* 0x000e240000000a00 */
[----:B0-----:R-:W-:-:S08]  /*1020*/  DMUL R24, R20, R24 ;  /* 0x0000001814187228 */ /* 0x001fd00000000000 */
[----:B------:R-:W-:Y:S01]  /*1030*/  DFMA R14, R16, R24, R14 ;  /* 0x00000018100e722b */ /* 0x000fe2000000000e */
[----:B------:R-:W0:Y:S08]  /*1040*/  LDC.64 R16, c[0x3][R26+0x80] ;  /* 0x00c020001a107b82 */ /* 0x000e300000000a00 */
[----:B------:R-:W1:Y:S01]  /*1050*/  LDC.64 R24, c[0x3][R26+0x88] ;  /* 0x00c022001a187b82 */ /* 0x000e620000000a00 */
[----:B0-----:R-:W-:-:S02]  /*1060*/  DMUL R16, R20, R16 ;  /* 0x0000001014107228 */ /* 0x001fc40000000000 */
[----:B-1----:R-:W-:-:S06]  /*1070*/  DMUL R24, R20, R24 ;  /* 0x0000001814187228 */ /* 0x002fcc0000000000 */
[----:B------:R-:W-:-:S08]  /*1080*/  DFMA R14, R22, R16, R14 ;  /* 0x00000010160e722b */ /* 0x000fd0000000000e */
[----:B------:R-:W-:-:S08]  /*1090*/  DFMA R14, R20, R24, R14 ;  /* 0x00000018140e722b */ /* 0x000fd0000000000e */
[----:B------:R-:W-:-:S06]  /*10a0*/  DSETP.GEU.AND P1, PT, R14, R12, PT ;  /* 0x0000000c0e00722a */ /* 0x000fcc0003f2e000 */
[----:B------:R-:W-:Y:S02]  /*10b0*/  FSEL R12, R14, R12, !P1 ;  /* 0x0000000c0e0c7208 */ /* 0x000fe40004800000 */
[----:B------:R-:W-:-:S06]  /*10c0*/  FSEL R13, R15, R13, !P1 ;  /* 0x0000000d0f0d7208 */ /* 0x000fcc0004800000 */
[C---:B------:R-:W-:Y:S01]  /*10d0*/  @!P1 IADD3 R3, PT, PT, R0.reuse, 0x1, RZ ;  /* 0x0000000100039810 */ /* 0x040fe20007ffe0ff */
[----:B------:R-:W-:-:S07]  /*10e0*/  VIADD R0, R0, 0x2 ;  /* 0x0000000200007836 */ /* 0x000fce0000000000 */
.L_x_4:
[----:B------:R-:W-:Y:S05]  /*10f0*/  BRA.U UP1, `(.L_x_3) ;  /* 0x0000000101987547 */ /* 0x000fea000b800000 */
[C---:B------:R-:W-:Y:S02]  /*1100*/  IMAD R26, R0.reuse, 0x18, RZ ;  /* 0x00000018001a7824 */ /* 0x040fe400078e02ff */
[----:B------:R-:W-:Y:S02]  /*1110*/  IMAD.MOV.U32 R15, RZ, RZ, 0x300 ;  /* 0x00000300ff0f7424 */ /* 0x000fe400078e00ff */
[----:B------:R-:W1:Y:S02]  /*1120*/  LDC.64 R16, c[0x3][R26] ;  /* 0x00c000001a107b82 */ /* 0x000e640000000a00 */
[----:B0-----:R-:W-:-:S06]  /*1130*/  IMAD R2, R0, 0x48, R15 ;  /* 0x0000004800027824 */ /* 0x001fcc00078e020f */
[----:B------:R-:W0:Y:S08]  /*1140*/  LDC.64 R18, c[0x3][R2+0x8] ;  /* 0x00c0020002127b82 */ /* 0x000e300000000a00 */
[----:B------:R-:W2:Y:S08]  /*1150*/  LDC.64 R22, c[0x3][R26+0x8] ;  /* 0x00c002001a167b82 */ /* 0x000eb00000000a00 */
[----:B------:R-:W4:Y:S01]  /*1160*/  LDC.64 R20, c[0x3][R2] ;  /* 0x00c0000002147b82 */ /* 0x000f220000000a00 */
[----:B-1----:R-:W-:-:S07]  /*1170*/  DADD R16, R6, -R16 ;  /* 0x0000000006107229 */ /* 0x002fce0000000810 */
[----:B------:R-:W3:Y:S01]  /*1180*/  LDC.64 R14, c[0x3][R26+0x10] ;  /* 0x00c004001a0e7b82 */ /* 0x000ee20000000a00 */
[----:B0-----:R-:W-:-:S07]  /*1190*/  DMUL R24, R16, R18 ;  /* 0x0000001210187228 */ /* 0x001fce0000000000 */
[----:B------:R-:W0:Y:S01]  /*11a0*/  LDC.64 R6, c[0x3][R2+0x10] ;  /* 0x00c0040002067b82 */ /* 0x000e220000000a00 */
[----:B--2---:R-:W-:-:S07]  /*11b0*/  DADD R8, R8, -R22 ;  /* 0x0000000008087229 */ /* 0x004fce0000000816 */
[----:B------:R-:W1:Y:S01]  /*11c0*/  LDC.64 R18, c[0x3][R2+0x18] ;  /* 0x00c0060002127b82 */ /* 0x000e620000000a00 */
[----:B----4-:R-:W-:Y:S02]  /*11d0*/  DMUL R22, R16, R20 ;  /* 0x0000001410167228 */ /* 0x010fe40000000000 */
[----:B------:R-:W-:-:S05]  /*11e0*/  DMUL R24, R8, R24 ;  /* 0x0000001808187228 */ /* 0x000fca0000000000 */
[----:B------:R-:W2:Y:S01]  /*11f0*/  LDC.64 R20, c[0x3][R2+0x20] ;  /* 0x00c0080002147b82 */ /* 0x000ea20000000a00 */
[----:B---3--:R-:W-:Y:S02]  /*1200*/  DADD R14, R10, -R14 ;  /* 0x000000000a0e7229 */ /* 0x008fe4000000080e */
[C---:B------:R-:W-:Y:S02]  /*1210*/  DFMA R22, R16.reuse, R22, R24 ;  /* 0x000000161016722b */ /* 0x040fe40000000018 */
[----:B0-----:R-:W-:-:S03]  /*1220*/  DMUL R10, R16, R6 ;  /* 0x00000006100a7228 */ /* 0x001fc60000000000 */
[----:B------:R-:W0:Y:S01]  /*1230*/  LDC.64 R6, c[0x3][R2+0x28] ;  /* 0x00c00a0002067b82 */ /* 0x000e220000000a00 */
[----:B-1----:R-:W-:-:S04]  /*1240*/  DMUL R18, R8, R18 ;  /* 0x0000001208127228 */ /* 0x002fc80000000000 */
[----:B------:R-:W-:-:S03]  /*1250*/  DFMA R22, R14, R10, R22 ;  /* 0x0000000a0e16722b */ /* 0x000fc60000000016 */
[----:B------:R-:W1:Y:S01]  /*1260*/  LDC.64 R10, c[0x3][R2+0x30] ;  /* 0x00c00c00020a7b82 */ /* 0x000e620000000a00 */
[----:B--2---:R-:W-:-:S04]  /*1270*/  DMUL R20, R8, R20 ;  /* 0x0000001408147228 */ /* 0x004fc80000000000 */
[----:B------:R-:W-:-:S03]  /*1280*/  DFMA R22, R16, R18, R22 ;  /* 0x000000121016722b */ /* 0x000fc60000000016 */
[----:B------:R-:W2:Y:S05]  /*1290*/  LDC.64 R18, c[0x3][R2+0x38] ;  /* 0x00c00e0002127b82 */ /* 0x000eaa0000000a00 */
[----:B------:R-:W-:-:S03]  /*12a0*/  DFMA R22, R8, R20, R22 ;  /* 0x000000140816722b */ /* 0x000fc60000000016 */
[----:B------:R-:W3:Y:S01]  /*12b0*/  LDC.64 R20, c[0x3][R2+0x40] ;  /* 0x00c0100002147b82 */ /* 0x000ee20000000a00 */
[----:B0-----:R-:W-:Y:S02]  /*12c0*/  DMUL R6, R8, R6 ;  /* 0x0000000608067228 */ /* 0x001fe40000000000 */
[----:B-1----:R-:W-:-:S06]  /*12d0*/  DMUL R10, R14, R10 ;  /* 0x0000000a0e0a7228 */ /* 0x002fcc0000000000 */
[C---:B------:R-:W-:Y:S02]  /*12e0*/  DFMA R6, R14.reuse, R6, R22 ;  /* 0x000000060e06722b */ /* 0x040fe40000000016 */
[----:B--2---:R-:W-:-:S06]  /*12f0*/  DMUL R18, R14, R18 ;  /* 0x000000120e127228 */ /* 0x004fcc0000000000 */
[----:B------:R-:W-:Y:S02]  /*1300*/  DFMA R6, R16, R10, R6 ;  /* 0x0000000a1006722b */ /* 0x000fe40000000006 */
[----:B---3--:R-:W-:-:S06]  /*1310*/  DMUL R20, R14, R20 ;  /* 0x000000140e147228 */ /* 0x008fcc0000000000 */
[----:B------:R-:W-:-:S08]  /*1320*/  DFMA R6, R8, R18, R6 ;  /* 0x000000120806722b */ /* 0x000fd00000000006 */
[----:B------:R-:W-:-:S08]  /*1330*/  DFMA R6, R14, R20, R6 ;  /* 0x000000140e06722b */ /* 0x000fd00000000006 */
[----:B------:R-:W-:-:S06]  /*1340*/  DSETP.GEU.AND P0, PT, R6, R12, PT ;  /* 0x0000000c0600722a */ /* 0x000fcc0003f0e000 */
[----:B------:R-:W-:-:S08]  /*1350*/  SEL R3, R0, R3, !P0 ;  /* 0x0000000300037207 */ /* 0x000fd00004000000 */
.L_x_3:
[----:B0-----:R-:W-:-:S07]  /*1360*/  PRMT R2, R3, 0x7610, R2 ;  /* 0x0000761003027816 */ /* 0x001fce0000000002 */
.L_x_0:
[----:B------:R-:W-:Y:S01]  /*1370*/  STG.E.U8 desc[UR6][R4.64+0x3], R2 ;  /* 0x0000030204007986 */ /* 0x000fe2000c101106 */
[----:B------:R-:W-:Y:S05]  /*1380*/  EXIT ;  /* 0x000000000000794d */ /* 0x000fea0003800000 */
.L_x_5:
[----:B------:R-:W-:-:S00]  /*1390*/  BRA `(.L_x_5) ;  /* 0xfffffffc00fc7947 */ /* 0x000fc0000383ffff */
[----:B------:R-:W-:-:S00]  /*13a0*/  NOP ;  /* 0x0000000000007918 */ /* 0x000fc00000000000 */
        /* <DEDUP_REMOVED lines=13> */
.L_x_6:


//--------------------- .nv.shared.reserved.0     --------------------------
	.section	.nv.shared.reserved.0,"aw",@nobits
	.weak		__nv_reservedSMEM_offset_0_alias
	.size		__nv_reservedSMEM_offset_0_alias, 0, 64
	.other		__nv_reservedSMEM_offset_0_alias,@"STO_CUDA_RESERVED_SHARED STV_DEFAULT"
__nv_reservedSMEM_offset_0_alias:
	.zero		0
	.zero		64


//--------------------- .nv.constant0._Z15classify_kernelP6uchar4iii --------------------------
	.section	.nv.constant0._Z15classify_kernelP6uchar4iii,"a",@progbits
	.sectionflags	@""
	.align	4
.nv.constant0._Z15classify_kernelP6uchar4iii:
	.zero		916


//--------------------- SYMBOLS --------------------------

	.type		.nv.reservedSmem.offset0,@object
	.size		.nv.reservedSmem.offset0,0x4
